	.headerflags	@"EF_CUDA_TEXMODE_UNIFIED EF_CUDA_64BIT_ADDRESS EF_CUDA_ACCELERATORS EF_CUDA_SM90 EF_CUDA_VIRTUAL_SM(EF_CUDA_SM90)"
	.elftype	@"ET_EXEC"


//--------------------- .nv.info                  --------------------------
	.section	.nv.info,"",@"SHT_CUDA_INFO"
	.align	4


	//----- nvinfo : EIATTR_REGCOUNT
	.align		4
        /*0000*/ 	.byte	0x04, 0x2f
        /*0002*/ 	.short	(.L_1 - .L_0)
	.align		4
.L_0:
        /*0004*/ 	.word	index@(triton_poi_fused_max_pool2d_with_indices_75)
        /*0008*/ 	.word	0x00000012


	//----- nvinfo : EIATTR_MIN_STACK_SIZE
	.align		4
.L_1:
        /*000c*/ 	.byte	0x04, 0x12
        /*000e*/ 	.short	(.L_3 - .L_2)
	.align		4
.L_2:
        /*0010*/ 	.word	index@(triton_poi_fused_max_pool2d_with_indices_75)
        /*0014*/ 	.word	0x00000000


	//----- nvinfo : EIATTR_FRAME_SIZE
	.align		4
.L_3:
        /*0018*/ 	.byte	0x04, 0x11
        /*001a*/ 	.short	(.L_5 - .L_4)
	.align		4
.L_4:
        /*001c*/ 	.word	index@(triton_poi_fused_max_pool2d_with_indices_75)
        /*0020*/ 	.word	0x00000000


	//----- nvinfo : EIATTR_MIN_STACK_SIZE
	.align		4
.L_5:
        /*0024*/ 	.byte	0x04, 0x12
        /*0026*/ 	.short	(.L_7 - .L_6)
	.align		4
.L_6:
        /*0028*/ 	.word	index@(triton_poi_fused_max_pool2d_with_indices_75)
        /*002c*/ 	.word	0x00000000
.L_7:


//--------------------- .nv.info.triton_poi_fused_max_pool2d_with_indices_75 --------------------------
	.section	.nv.info.triton_poi_fused_max_pool2d_with_indices_75,"",@"SHT_CUDA_INFO"
	.sectionflags	@""
	.align	4


	//----- nvinfo : EIATTR_CUDA_API_VERSION
	.align		4
        /*0000*/ 	.byte	0x04, 0x37
        /*0002*/ 	.short	(.L_9 - .L_8)
.L_8:
        /*0004*/ 	.word	0x0000007c


	//----- nvinfo : EIATTR_KPARAM_INFO
	.align		4
.L_9:
        /*0008*/ 	.byte	0x04, 0x17
        /*000a*/ 	.short	(.L_11 - .L_10)
.L_10:
        /*000c*/ 	.word	0x00000000
        /*0010*/ 	.short	0x0003
        /*0012*/ 	.short	0x0018
        /*0014*/ 	.byte	0x00, 0xf0, 0x11, 0x00


	//----- nvinfo : EIATTR_KPARAM_INFO
	.align		4
.L_11:
        /*0018*/ 	.byte	0x04, 0x17
        /*001a*/ 	.short	(.L_13 - .L_12)
.L_12:
        /*001c*/ 	.word	0x00000000
        /*0020*/ 	.short	0x0002
        /*0022*/ 	.short	0x0010
        /*0024*/ 	.byte	0x00, 0xf4, 0x21, 0x00


	//----- nvinfo : EIATTR_KPARAM_INFO
	.align		4
.L_13:
        /*0028*/ 	.byte	0x04, 0x17
        /*002a*/ 	.short	(.L_15 - .L_14)
.L_14:
        /*002c*/ 	.word	0x00000000
        /*0030*/ 	.short	0x0001
        /*0032*/ 	.short	0x0008
        /*0034*/ 	.byte	0x00, 0xf4, 0x21, 0x00


	//----- nvinfo : EIATTR_KPARAM_INFO
	.align		4
.L_15:
        /*0038*/ 	.byte	0x04, 0x17
        /*003a*/ 	.short	(.L_17 - .L_16)
.L_16:
        /*003c*/ 	.word	0x00000000
        /*0040*/ 	.short	0x0000
        /*0042*/ 	.short	0x0000
        /*0044*/ 	.byte	0x00, 0xf4, 0x21, 0x00


	//----- nvinfo : EIATTR_SPARSE_MMA_MASK
	.align		4
.L_17:
        /*0048*/ 	.byte	0x03, 0x50
        /*004a*/ 	.short	0x0000


	//----- nvinfo : EIATTR_MAXREG_COUNT
	.align		4
        /*004c*/ 	.byte	0x03, 0x1b
        /*004e*/ 	.short	0x00ff


	//----- nvinfo : EIATTR_EXIT_INSTR_OFFSETS
	.align		4
        /*0050*/ 	.byte	0x04, 0x1c
        /*0052*/ 	.short	(.L_19 - .L_18)


	//   ....[0]....
.L_18:
        /*0054*/ 	.word	0x000002a0


	//----- nvinfo : EIATTR_REQNTID
	.align		4
.L_19:
        /*0058*/ 	.byte	0x04, 0x10
        /*005a*/ 	.short	(.L_21 - .L_20)
.L_20:
        /*005c*/ 	.word	0x00000080
        /*0060*/ 	.word	0x00000001
        /*0064*/ 	.word	0x00000001


	//----- nvinfo : EIATTR_CBANK_PARAM_SIZE
	.align		4
.L_21:
        /*0068*/ 	.byte	0x03, 0x19
        /*006a*/ 	.short	0x001c


	//----- nvinfo : EIATTR_PARAM_CBANK
	.align		4
        /*006c*/ 	.byte	0x04, 0x0a
        /*006e*/ 	.short	(.L_23 - .L_22)
	.align		4
.L_22:
        /*0070*/ 	.word	index@(.nv.constant0.triton_poi_fused_max_pool2d_with_indices_75)
        /*0074*/ 	.short	0x0210
        /*0076*/ 	.short	0x001c


	//----- nvinfo : EIATTR_SW_WAR
	.align		4
.L_23:
        /*0078*/ 	.byte	0x04, 0x36
        /*007a*/ 	.short	(.L_25 - .L_24)
.L_24:
        /*007c*/ 	.word	0x00000008
.L_25:


//--------------------- .nv.callgraph             --------------------------
	.section	.nv.callgraph,"",@"SHT_CUDA_CALLGRAPH"
	.align	4
	.sectionentsize	8
	.align		4
        /*0000*/ 	.word	0x00000000
	.align		4
        /*0004*/ 	.word	0xffffffff
	.align		4
        /*0008*/ 	.word	0x00000000
	.align		4
        /*000c*/ 	.word	0xfffffffe
	.align		4
        /*0010*/ 	.word	0x00000000
	.align		4
        /*0014*/ 	.word	0xfffffffd
	.align		4
        /*0018*/ 	.word	0x00000000
	.align		4
        /*001c*/ 	.word	0xfffffffc


//--------------------- .text.triton_poi_fused_max_pool2d_with_indices_75 --------------------------
	.section	.text.triton_poi_fused_max_pool2d_with_indices_75,"ax",@progbits
	.align	128
        .global         triton_poi_fused_max_pool2d_with_indices_75
        .type           triton_poi_fused_max_pool2d_with_indices_75,@function
        .size           triton_poi_fused_max_pool2d_with_indices_75,(.L_x_1 - triton_poi_fused_max_pool2d_with_indices_75)
        .other          triton_poi_fused_max_pool2d_with_indices_75,@"STO_CUDA_ENTRY STV_DEFAULT"
triton_poi_fused_max_pool2d_with_indices_75:
.text.triton_poi_fused_max_pool2d_with_indices_75:
[----:B------:R-:W-:Y:S01]  /*0000*/  LDC R1, c[0x0][0x28] ;  /* 0x00000a00ff017b82 */ /* 0x000fe20000000800 */
[----:B------:R-:W1:Y:S07]  /*0010*/  S2R R0, SR_TID.X ;  /* 0x0000000000007919 */ /* 0x000e6e0000002100 */
[----:B------:R-:W2:Y:S01]  /*0020*/  LDC.64 R2, c[0x0][0x210] ;  /* 0x00008400ff027b82 */ /* 0x000ea20000000a00 */
[----:B------:R-:W-:Y:S01]  /*0030*/  ULDC.64 UR4, c[0x0][0x208] ;  /* 0x0000820000047ab9 */ /* 0x000fe20000000a00 */
[----:B------:R-:W-:Y:S01]  /*0040*/  ULDC.64 UR6, c[0x0][0x220] ;  /* 0x0000880000067ab9 */ /* 0x000fe20000000a00 */
[----:B------:R-:W3:Y:S01]  /*0050*/  S2R R11, SR_CTAID.X ;  /* 0x00000000000b7919 */ /* 0x000ee20000002500 */
[----:B-1----:R-:W-:-:S05]  /*0060*/  LOP3.LUT R0, R0, 0x7f, RZ, 0xc0, !PT ;  /* 0x0000007f00007812 */ /* 0x002fca00078ec0ff */
[----:B---3--:R-:W-:-:S05]  /*0070*/  IMAD R11, R11, 0x80, R0 ;  /* 0x000000800b0b7824 */ /* 0x008fca00078e0200 */
[----:B------:R-:W-:-:S04]  /*0080*/  SHF.R.S32.HI R0, RZ, 0x1f, R11 ;  /* 0x0000001fff007819 */ /* 0x000fc8000001140b */
[----:B------:R-:W-:-:S04]  /*0090*/  LEA.HI R0, R0, R11, RZ, 0x2 ;  /* 0x0000000b00007211 */ /* 0x000fc800078f10ff */
[C---:B------:R-:W-:Y:S01]  /*00a0*/  LOP3.LUT R4, R0.reuse, 0x7ffffffc, RZ, 0xc0, !PT ;  /* 0x7ffffffc00047812 */ /* 0x040fe200078ec0ff */
[----:B------:R-:W-:-:S04]  /*00b0*/  IMAD.SHL.U32 R0, R0, 0x4, RZ ;  /* 0x0000000400007824 */ /* 0x000fc800078e00ff */
[----:B------:R-:W-:Y:S01]  /*00c0*/  IMAD.IADD R4, R11, 0x1, -R4 ;  /* 0x000000010b047824 */ /* 0x000fe200078e0a04 */
[----:B------:R-:W-:-:S05]  /*00d0*/  LOP3.LUT R5, R0, 0xfffffff0, RZ, 0xc0, !PT ;  /* 0xfffffff000057812 */ /* 0x000fca00078ec0ff */
[----:B------:R-:W-:-:S04]  /*00e0*/  IMAD R9, R4, 0x2, R5 ;  /* 0x0000000204097824 */ /* 0x000fc800078e0205 */
[----:B--2---:R-:W-:-:S04]  /*00f0*/  IMAD.WIDE R4, R9, 0x4, R2 ;  /* 0x0000000409047825 */ /* 0x004fc800078e0202 */
[----:B------:R-:W-:Y:S01]  /*0100*/  VIADD R7, R9, 0x8 ;  /* 0x0000000809077836 */ /* 0x000fe20000000000 */
[----:B------:R-:W2:Y:S04]  /*0110*/  LDG.E.EL R0, desc[UR4][R4.64] ;  /* 0x0000000404007981 */ /* 0x000ea8000c2e1900 */
[----:B------:R-:W2:Y:S01]  /*0120*/  LDG.E.EL R13, desc[UR4][R4.64+0x4] ;  /* 0x00000404040d7981 */ /* 0x000ea2000c2e1900 */
[----:B------:R-:W-:-:S04]  /*0130*/  IMAD.WIDE R6, R7, 0x4, R2 ;  /* 0x0000000407067825 */ /* 0x000fc800078e0202 */
[----:B------:R-:W-:Y:S01]  /*0140*/  VIADD R9, R9, 0x9 ;  /* 0x0000000909097836 */ /* 0x000fe20000000000 */
[----:B------:R-:W3:Y:S03]  /*0150*/  LDG.E.EL R10, desc[UR4][R6.64] ;  /* 0x00000004060a7981 */ /* 0x000ee6000c2e1900 */
[----:B------:R-:W-:Y:S02]  /*0160*/  IMAD.WIDE R2, R9, 0x4, R2 ;  /* 0x0000000409027825 */ /* 0x000fe400078e0202 */
[----:B------:R-:W1:Y:S03]  /*0170*/  LDC.64 R8, c[0x0][0x218] ;  /* 0x00008600ff087b82 */ /* 0x000e660000000a00 */
[----:B------:R1:W4:Y:S02]  /*0180*/  LDG.E.EL R15, desc[UR4][R2.64] ;  /* 0x00000004020f7981 */ /* 0x000324000c2e1900 */
[----:B-1----:R-:W-:Y:S01]  /*0190*/  IMAD.WIDE R2, R11, 0x4, R8 ;  /* 0x000000040b027825 */ /* 0x002fe200078e0208 */
[----:B--2---:R-:W-:-:S02]  /*01a0*/  FSETP.GT.AND P0, PT, R13, R0, PT ;  /* 0x000000000d00720b */ /* 0x004fc40003f04000 */
[----:B------:R-:W-:Y:S02]  /*01b0*/  FSETP.NAN.AND P2, PT, R13, R13, PT ;  /* 0x0000000d0d00720b */ /* 0x000fe40003f48000 */
[----:B---3--:R-:W-:-:S09]  /*01c0*/  FSETP.NAN.AND P1, PT, R10, R10, PT ;  /* 0x0000000a0a00720b */ /* 0x008fd20003f28000 */
[----:B------:R-:W-:Y:S02]  /*01d0*/  @!P0 FSEL R13, R13, R0, P2 ;  /* 0x000000000d0d8208 */ /* 0x000fe40001000000 */
[----:B----4-:R-:W-:Y:S02]  /*01e0*/  FSETP.NAN.AND P3, PT, R15, R15, PT ;  /* 0x0000000f0f00720b */ /* 0x010fe40003f68000 */
[----:B------:R-:W-:Y:S02]  /*01f0*/  FSETP.GEU.AND P2, PT, R13, R10, PT ;  /* 0x0000000a0d00720b */ /* 0x000fe40003f4e000 */
[----:B------:R-:W-:Y:S02]  /*0200*/  SEL R0, RZ, 0x1, !P0 ;  /* 0x00000001ff007807 */ /* 0x000fe40004000000 */
[----:B------:R-:W-:Y:S02]  /*0210*/  @!P1 FSEL R10, R10, R13, !P2 ;  /* 0x0000000d0a0a9208 */ /* 0x000fe40005000000 */
[----:B------:R-:W-:-:S02]  /*0220*/  IADD3 R4, P1, R11, UR6, RZ ;  /* 0x000000060b047c10 */ /* 0x000fc4000ff3e0ff */
[----:B------:R-:W-:Y:S02]  /*0230*/  FSETP.GEU.AND P0, PT, R10, R15, PT ;  /* 0x0000000f0a00720b */ /* 0x000fe40003f0e000 */
[----:B------:R-:W-:Y:S02]  /*0240*/  SEL R0, R0, 0x2, P2 ;  /* 0x0000000200007807 */ /* 0x000fe40001000000 */
[----:B------:R-:W-:Y:S02]  /*0250*/  @!P3 SEL R15, R15, R10, !P0 ;  /* 0x0000000a0f0fb207 */ /* 0x000fe40004000000 */
[----:B------:R-:W-:Y:S02]  /*0260*/  LEA.HI.X.SX32 R5, R11, UR7, 0x1, P1 ;  /* 0x000000070b057c11 */ /* 0x000fe400088f0eff */
[----:B------:R-:W-:Y:S01]  /*0270*/  SEL R7, R0, 0x3, P0 ;  /* 0x0000000300077807 */ /* 0x000fe20000000000 */
[----:B------:R-:W-:Y:S04]  /*0280*/  STG.E desc[UR4][R2.64], R15 ;  /* 0x0000000f02007986 */ /* 0x000fe8000c101904 */
[----:B------:R-:W-:Y:S01]  /*0290*/  STG.E.U8 desc[UR4][R4.64], R7 ;  /* 0x0000000704007986 */ /* 0x000fe2000c101104 */
[----:B------:R-:W-:Y:S05]  /*02a0*/  EXIT ;  /* 0x000000000000794d */ /* 0x000fea0003800000 */
.L_x_0:
[----:B------:R-:W-:-:S00]  /*02b0*/  BRA `(.L_x_0) ;  /* 0xfffffffc00fc7947 */ /* 0x000fc0000383ffff */
[----:B------:R-:W-:-:S00]  /*02c0*/  NOP ;  /* 0x0000000000007918 */ /* 0x000fc00000000000 */
        /* <DEDUP_REMOVED lines=11> */
.L_x_1:


//--------------------- .nv.constant0.triton_poi_fused_max_pool2d_with_indices_75 --------------------------
	.section	.nv.constant0.triton_poi_fused_max_pool2d_with_indices_75,"a",@progbits
	.sectionflags	@""
	.align	4
.nv.constant0.triton_poi_fused_max_pool2d_with_indices_75:
	.zero		556
